//
// Generated by NVIDIA NVVM Compiler
//
// Compiler Build ID: CL-36424714
// Cuda compilation tools, release 13.0, V13.0.88
// Based on NVVM 20.0.0
//

.version 9.0
.target sm_100
.address_size 64

	// .globl	_Z11vrstaKernelPiS_
// _ZZ11vrstaKernelPiS_E8shVrstaA has been demoted
// _ZZ11vrstaKernelPiS_E8shVrstaB has been demoted

.visible .entry _Z11vrstaKernelPiS_(
	.param .u64 .ptr .align 1 _Z11vrstaKernelPiS__param_0,
	.param .u64 .ptr .align 1 _Z11vrstaKernelPiS__param_1
)
{
	.reg .pred 	%p<7>;
	.reg .b32 	%r<22>;
	.reg .b64 	%rd<10>;
	// demoted variable
	.shared .align 4 .b8 _ZZ11vrstaKernelPiS_E8shVrstaA[32];
	// demoted variable
	.shared .align 4 .b8 _ZZ11vrstaKernelPiS_E8shVrstaB[32];
	ld.param.u64 	%rd3, [_Z11vrstaKernelPiS__param_0];
	ld.param.u64 	%rd4, [_Z11vrstaKernelPiS__param_1];
	cvta.to.global.u64 	%rd1, %rd4;
	cvta.to.global.u64 	%rd5, %rd3;
	mov.u32 	%r1, %ctaid.x;
	mov.u32 	%r21, %ntid.x;
	mov.u32 	%r3, %tid.x;
	mad.lo.s32 	%r9, %r1, %r21, %r3;
	mul.wide.s32 	%rd6, %r9, 4;
	add.s64 	%rd2, %rd5, %rd6;
	ld.global.u32 	%r10, [%rd2];
	shl.b32 	%r11, %r3, 2;
	mov.u32 	%r12, _ZZ11vrstaKernelPiS_E8shVrstaA;
	add.s32 	%r4, %r12, %r11;
	st.shared.u32 	[%r4], %r10;
	add.s64 	%rd7, %rd1, %rd6;
	ld.global.u32 	%r13, [%rd7];
	mov.u32 	%r14, _ZZ11vrstaKernelPiS_E8shVrstaB;
	add.s32 	%r15, %r14, %r11;
	st.shared.u32 	[%r15], %r13;
	bar.sync 	0;
	ld.shared.u32 	%r16, [%r4];
	ld.shared.u32 	%r5, [%r15];
	setp.ge.s32 	%p1, %r16, %r5;
	@%p1 bra 	$L__BB0_2;
	st.global.u32 	[%rd2], %r5;
	st.shared.u32 	[%r4], %r5;
$L__BB0_2:
	bar.sync 	0;
	setp.lt.u32 	%p2, %r21, 2;
	@%p2 bra 	$L__BB0_8;
$L__BB0_3:
	shr.u32 	%r7, %r21, 1;
	setp.ge.u32 	%p3, %r3, %r7;
	@%p3 bra 	$L__BB0_7;
	shl.b32 	%r17, %r7, 2;
	add.s32 	%r18, %r4, %r17;
	ld.shared.u32 	%r8, [%r18];
	ld.shared.u32 	%r19, [%r4];
	setp.ge.s32 	%p4, %r8, %r19;
	@%p4 bra 	$L__BB0_6;
	st.shared.u32 	[%r4], %r8;
$L__BB0_6:
	bar.sync 	0;
$L__BB0_7:
	setp.gt.u32 	%p5, %r21, 3;
	mov.u32 	%r21, %r7;
	@%p5 bra 	$L__BB0_3;
$L__BB0_8:
	setp.ne.s32 	%p6, %r3, 0;
	@%p6 bra 	$L__BB0_10;
	ld.shared.u32 	%r20, [_ZZ11vrstaKernelPiS_E8shVrstaA];
	mul.wide.u32 	%rd8, %r1, 4;
	add.s64 	%rd9, %rd1, %rd8;
	st.global.u32 	[%rd9], %r20;
$L__BB0_10:
	ret;

}


// ===== COMPILED SASS (sm_100) =====

	.target	sm_100

	.elftype	@"ET_EXEC"


//--------------------- .note.nv.tkinfo           --------------------------
	.section	.note.nv.tkinfo,"",@"SHT_NOTE"
	.sectionflags	@"SHF_NOTE_NV_TKINFO"
	.tkinfo
        /*0018*/ 	.word	0x00000002
        /*0030*/ 	.string	""
        /*0030*/ 	.string	"ptxas"
        /*0030*/ 	.string	"Cuda compilation tools, release 13.0, V13.0.88"
        /*0030*/ 	.string	"Build cuda_13.0.r13.0/compiler.36424714_0"
        /*0030*/ 	.string	"-arch sm_100 -m 64 "



//--------------------- .note.nv.cuinfo           --------------------------
	.section	.note.nv.cuinfo,"",@"SHT_NOTE"
	.sectionflags	@"SHF_NOTE_NV_CUINFO"
        /*0018*/ 	.short	0x0002
        /*001a*/ 	.short	0x0064
        /*001c*/ 	.short	0x0082
	.zero		2


//--------------------- .nv.info                  --------------------------
	.section	.nv.info,"",@"SHT_CUDA_INFO"
	.align	4


	//----- nvinfo : EIATTR_REGCOUNT
	.align		4
        /*0000*/ 	.byte	0x04, 0x2f
        /*0002*/ 	.short	(.L_1 - .L_0)
	.align		4
.L_0:
        /*0004*/ 	.word	index@(_Z11vrstaKernelPiS_)
        /*0008*/ 	.word	0x0000000e


	//----- nvinfo : EIATTR_FRAME_SIZE
	.align		4
.L_1:
        /*000c*/ 	.byte	0x04, 0x11
        /*000e*/ 	.short	(.L_3 - .L_2)
	.align		4
.L_2:
        /*0010*/ 	.word	index@(_Z11vrstaKernelPiS_)
        /*0014*/ 	.word	0x00000000


	//----- nvinfo : EIATTR_MIN_STACK_SIZE
	.align		4
.L_3:
        /*0018*/ 	.byte	0x04, 0x12
        /*001a*/ 	.short	(.L_5 - .L_4)
	.align		4
.L_4:
        /*001c*/ 	.word	index@(_Z11vrstaKernelPiS_)
        /*0020*/ 	.word	0x00000000
.L_5:


//--------------------- .nv.compat                --------------------------
	.section	.nv.compat,"",@"SHT_CUDA_COMPAT_INFO"
	.align	4
        /*0000*/ 	.byte	0x02, 0x09, 0x00, 0x00, 0x02, 0x02, 0x01, 0x00, 0x02, 0x05, 0x05, 0x00, 0x03, 0x07, 0x01, 0x01
        /*0010*/ 	.byte	0x02, 0x03, 0x00, 0x00, 0x02, 0x06, 0x01, 0x00, 0x04, 0x0b, 0x08, 0x00, 0x09, 0x00, 0x00, 0x00
        /*0020*/ 	.byte	0x00, 0x00, 0x00, 0x00


//--------------------- .nv.info._Z11vrstaKernelPiS_ --------------------------
	.section	.nv.info._Z11vrstaKernelPiS_,"",@"SHT_CUDA_INFO"
	.sectionflags	@""
	.align	4


	//----- nvinfo : EIATTR_CUDA_API_VERSION
	.align		4
        /*0000*/ 	.byte	0x04, 0x37
        /*0002*/ 	.short	(.L_7 - .L_6)
.L_6:
        /*0004*/ 	.word	0x00000082


	//----- nvinfo : EIATTR_KPARAM_INFO
	.align		4
.L_7:
        /*0008*/ 	.byte	0x04, 0x17
        /*000a*/ 	.short	(.L_9 - .L_8)
.L_8:
        /*000c*/ 	.word	0x00000000
        /*0010*/ 	.short	0x0001
        /*0012*/ 	.short	0x0008
        /*0014*/ 	.byte	0x00, 0xf5, 0x21, 0x00


	//----- nvinfo : EIATTR_KPARAM_INFO
	.align		4
.L_9:
        /*0018*/ 	.byte	0x04, 0x17
        /*001a*/ 	.short	(.L_11 - .L_10)
.L_10:
        /*001c*/ 	.word	0x00000000
        /*0020*/ 	.short	0x0000
        /*0022*/ 	.short	0x0000
        /*0024*/ 	.byte	0x00, 0xf5, 0x21, 0x00


	//----- nvinfo : EIATTR_SPARSE_MMA_MASK
	.align		4
.L_11:
        /*0028*/ 	.byte	0x03, 0x50
        /*002a*/ 	.short	0x0000


	//----- nvinfo : EIATTR_MAXREG_COUNT
	.align		4
        /*002c*/ 	.byte	0x03, 0x1b
        /*002e*/ 	.short	0x00ff


	//----- nvinfo : EIATTR_NUM_BARRIERS
	.align		4
        /*0030*/ 	.byte	0x02, 0x4c
        /*0032*/ 	.byte	0x01
	.zero		1


	//----- nvinfo : EIATTR_MERCURY_ISA_VERSION
	.align		4
        /*0034*/ 	.byte	0x03, 0x5f
        /*0036*/ 	.short	0x0101


	//----- nvinfo : EIATTR_VRC_CTA_INIT_COUNT
	.align		4
        /*0038*/ 	.byte	0x02, 0x4a
	.zero		1
	.zero		1


	//----- nvinfo : EIATTR_EXIT_INSTR_OFFSETS
	.align		4
        /*003c*/ 	.byte	0x04, 0x1c
        /*003e*/ 	.short	(.L_13 - .L_12)


	//   ....[0]....
.L_12:
        /*0040*/ 	.word	0x000002f0


	//   ....[1]....
        /*0044*/ 	.word	0x00000370


	//----- nvinfo : EIATTR_CRS_STACK_SIZE
	.align		4
.L_13:
        /*0048*/ 	.byte	0x04, 0x1e
        /*004a*/ 	.short	(.L_15 - .L_14)
.L_14:
        /*004c*/ 	.word	0x00000000


	//----- nvinfo : EIATTR_CBANK_PARAM_SIZE
	.align		4
.L_15:
        /*0050*/ 	.byte	0x03, 0x19
        /*0052*/ 	.short	0x0010


	//----- nvinfo : EIATTR_PARAM_CBANK
	.align		4
        /*0054*/ 	.byte	0x04, 0x0a
        /*0056*/ 	.short	(.L_17 - .L_16)
	.align		4
.L_16:
        /*0058*/ 	.word	index@(.nv.constant0._Z11vrstaKernelPiS_)
        /*005c*/ 	.short	0x0380
        /*005e*/ 	.short	0x0010


	//----- nvinfo : EIATTR_SW_WAR
	.align		4
.L_17:
        /*0060*/ 	.byte	0x04, 0x36
        /*0062*/ 	.short	(.L_19 - .L_18)
.L_18:
        /*0064*/ 	.word	0x00000008
.L_19:


//--------------------- .nv.callgraph             --------------------------
	.section	.nv.callgraph,"",@"SHT_CUDA_CALLGRAPH"
	.align	4
	.sectionentsize	8
	.align		4
        /*0000*/ 	.word	0x00000000
	.align		4
        /*0004*/ 	.word	0xffffffff
	.align		4
        /*0008*/ 	.word	0x00000000
	.align		4
        /*000c*/ 	.word	0xfffffffe
	.align		4
        /*0010*/ 	.word	0x00000000
	.align		4
        /*0014*/ 	.word	0xfffffffd
	.align		4
        /*0018*/ 	.word	0x00000000
	.align		4
        /*001c*/ 	.word	0xfffffffc


//--------------------- .text._Z11vrstaKernelPiS_ --------------------------
	.section	.text._Z11vrstaKernelPiS_,"ax",@progbits
	.align	128
        .global         _Z11vrstaKernelPiS_
        .type           _Z11vrstaKernelPiS_,@function
        .size           _Z11vrstaKernelPiS_,(.L_x_4 - _Z11vrstaKernelPiS_)
        .other          _Z11vrstaKernelPiS_,@"STO_CUDA_ENTRY STV_DEFAULT"
_Z11vrstaKernelPiS_:
.text._Z11vrstaKernelPiS_:
[----:B------:R-:W-:Y:S01]  /*0000*/  LDC R1, c[0x0][0x37c] ;  /* 0x0000df00ff017b82 */ /* 0x000fe20000000800 */
[----:B------:R-:W0:Y:S07]  /*0010*/  S2R R11, SR_CTAID.X ;  /* 0x00000000000b7919 */ /* 0x000e2e0000002500 */
[----:B------:R-:W1:Y:S01]  /*0020*/  LDC.64 R2, c[0x0][0x380] ;  /* 0x0000e000ff027b82 */ /* 0x000e620000000a00 */
[----:B------:R-:W0:Y:S01]  /*0030*/  LDCU UR7, c[0x0][0x360] ;  /* 0x00006c00ff0777ac */ /* 0x000e220008000800 */
[----:B------:R-:W0:Y:S01]  /*0040*/  S2R R8, SR_TID.X ;  /* 0x0000000000087919 */ /* 0x000e220000002100 */
[----:B------:R-:W2:Y:S05]  /*0050*/  LDCU.64 UR8, c[0x0][0x358] ;  /* 0x00006b00ff0877ac */ /* 0x000eaa0008000a00 */
[----:B------:R-:W3:Y:S01]  /*0060*/  LDC.64 R4, c[0x0][0x388] ;  /* 0x0000e200ff047b82 */ /* 0x000ee20000000a00 */
[----:B0-----:R-:W-:-:S04]  /*0070*/  IMAD R7, R11, UR7, R8 ;  /* 0x000000070b077c24 */ /* 0x001fc8000f8e0208 */
[----:B-1----:R-:W-:-:S04]  /*0080*/  IMAD.WIDE R2, R7, 0x4, R2 ;  /* 0x0000000407027825 */ /* 0x002fc800078e0202 */
[----:B---3--:R-:W-:Y:S01]  /*0090*/  IMAD.WIDE R4, R7, 0x4, R4 ;  /* 0x0000000407047825 */ /* 0x008fe200078e0204 */
[----:B--2---:R-:W2:Y:S05]  /*00a0*/  LDG.E R0, desc[UR8][R2.64] ;  /* 0x0000000802007981 */ /* 0x004eaa000c1e1900 */
[----:B------:R-:W3:Y:S01]  /*00b0*/  LDG.E R4, desc[UR8][R4.64] ;  /* 0x0000000804047981 */ /* 0x000ee2000c1e1900 */
[----:B------:R-:W0:Y:S01]  /*00c0*/  S2UR UR6, SR_CgaCtaId ;  /* 0x00000000000679c3 */ /* 0x000e220000008800 */
[----:B------:R-:W-:Y:S02]  /*00d0*/  UMOV UR4, 0x400 ;  /* 0x0000040000047882 */ /* 0x000fe40000000000 */
[----:B------:R-:W-:-:S02]  /*00e0*/  UIADD3 UR5, UPT, UPT, UR4, 0x20, URZ ;  /* 0x0000002004057890 */ /* 0x000fc4000fffe0ff */
[----:B0-----:R-:W-:Y:S02]  /*00f0*/  ULEA UR4, UR6, UR4, 0x18 ;  /* 0x0000000406047291 */ /* 0x001fe4000f8ec0ff */
[----:B------:R-:W-:-:S04]  /*0100*/  ULEA UR5, UR6, UR5, 0x18 ;  /* 0x0000000506057291 */ /* 0x000fc8000f8ec0ff */
[C---:B------:R-:W-:Y:S02]  /*0110*/  LEA R7, R8.reuse, UR4, 0x2 ;  /* 0x0000000408077c11 */ /* 0x040fe4000f8e10ff */
[----:B------:R-:W-:-:S03]  /*0120*/  LEA R9, R8, UR5, 0x2 ;  /* 0x0000000508097c11 */ /* 0x000fc6000f8e10ff */
[----:B--2---:R-:W-:Y:S04]  /*0130*/  STS [R7], R0 ;  /* 0x0000000007007388 */ /* 0x004fe80000000800 */
[----:B---3--:R-:W-:Y:S01]  /*0140*/  STS [R9], R4 ;  /* 0x0000000409007388 */ /* 0x008fe20000000800 */
[----:B------:R-:W-:Y:S06]  /*0150*/  BAR.SYNC.DEFER_BLOCKING 0x0 ;  /* 0x0000000000007b1d */ /* 0x000fec0000010000 */
[----:B------:R-:W-:Y:S04]  /*0160*/  LDS R6, [R9] ;  /* 0x0000000009067984 */ /* 0x000fe80000000800 */
[----:B------:R-:W0:Y:S02]  /*0170*/  LDS R5, [R7] ;  /* 0x0000000007057984 */ /* 0x000e240000000800 */
[----:B0-----:R-:W-:Y:S01]  /*0180*/  ISETP.GE.AND P0, PT, R5, R6, PT ;  /* 0x000000060500720c */ /* 0x001fe20003f06270 */
[----:B------:R-:W-:-:S12]  /*0190*/  IMAD.U32 R5, RZ, RZ, UR7 ;  /* 0x00000007ff057e24 */ /* 0x000fd8000f8e00ff */
[----:B------:R0:W-:Y:S04]  /*01a0*/  @!P0 STG.E desc[UR8][R2.64], R6 ;  /* 0x0000000602008986 */ /* 0x0001e8000c101908 */
[----:B------:R0:W-:Y:S01]  /*01b0*/  @!P0 STS [R7], R6 ;  /* 0x0000000607008388 */ /* 0x0001e20000000800 */
[----:B------:R-:W-:Y:S01]  /*01c0*/  BAR.SYNC.DEFER_BLOCKING 0x0 ;  /* 0x0000000000007b1d */ /* 0x000fe20000010000 */
[----:B------:R-:W-:-:S13]  /*01d0*/  ISETP.GE.U32.AND P0, PT, R5, 0x2, PT ;  /* 0x000000020500780c */ /* 0x000fda0003f06070 */
[----:B0-----:R-:W-:Y:S05]  /*01e0*/  @!P0 BRA `(.L_x_0) ;  /* 0x00000000003c8947 */ /* 0x001fea0003800000 */
[----:B------:R-:W-:Y:S01]  /*01f0*/  BSSY.RECONVERGENT B0, `(.L_x_0) ;  /* 0x000000e000007945 */ /* 0x000fe20003800200 */
.L_x_2:
[----:B------:R-:W-:Y:S02]  /*0200*/  SHF.R.U32.HI R3, RZ, 0x1, R5 ;  /* 0x00000001ff037819 */ /* 0x000fe40000011605 */
[----:B------:R-:W-:Y:S02]  /*0210*/  ISETP.GT.U32.AND P0, PT, R5, 0x3, PT ;  /* 0x000000030500780c */ /* 0x000fe40003f04070 */
[----:B------:R-:W-:-:S13]  /*0220*/  ISETP.GE.U32.AND P1, PT, R8, R3, PT ;  /* 0x000000030800720c */ /* 0x000fda0003f26070 */
[----:B0-----:R-:W-:Y:S05]  /*0230*/  @P1 BRA `(.L_x_1) ;  /* 0x00000000001c1947 */ /* 0x001fea0003800000 */
[----:B------:R-:W-:Y:S01]  /*0240*/  IMAD R0, R3, 0x4, R7 ;  /* 0x0000000403007824 */ /* 0x000fe200078e0207 */
[----:B------:R-:W-:Y:S01]  /*0250*/  LDS R2, [R7] ;  /* 0x0000000007027984 */ /* 0x000fe20000000800 */
[----:B------:R-:W-:Y:S05]  /*0260*/  WARPSYNC.ALL ;  /* 0x0000000000007948 */ /* 0x000fea0003800000 */
[----:B------:R-:W0:Y:S02]  /*0270*/  LDS R0, [R0] ;  /* 0x0000000000007984 */ /* 0x000e240000000800 */
[----:B0-----:R-:W-:-:S13]  /*0280*/  ISETP.GE.AND P1, PT, R0, R2, PT ;  /* 0x000000020000720c */ /* 0x001fda0003f26270 */
[----:B------:R0:W-:Y:S01]  /*0290*/  @!P1 STS [R7], R0 ;  /* 0x0000000007009388 */ /* 0x0001e20000000800 */
[----:B------:R-:W-:Y:S06]  /*02a0*/  BAR.SYNC.DEFER_BLOCKING 0x0 ;  /* 0x0000000000007b1d */ /* 0x000fec0000010000 */
.L_x_1:
[----:B------:R-:W-:Y:S01]  /*02b0*/  IMAD.MOV.U32 R5, RZ, RZ, R3 ;  /* 0x000000ffff057224 */ /* 0x000fe200078e0003 */
[----:B------:R-:W-:Y:S06]  /*02c0*/  @P0 BRA `(.L_x_2) ;  /* 0xfffffffc00cc0947 */ /* 0x000fec000383ffff */
[----:B------:R-:W-:Y:S05]  /*02d0*/  BSYNC.RECONVERGENT B0 ;  /* 0x0000000000007941 */ /* 0x000fea0003800200 */
.L_x_0:
[----:B------:R-:W-:-:S13]  /*02e0*/  ISETP.NE.AND P0, PT, R8, RZ, PT ;  /* 0x000000ff0800720c */ /* 0x000fda0003f05270 */
[----:B------:R-:W-:Y:S05]  /*02f0*/  @P0 EXIT ;  /* 0x000000000000094d */ /* 0x000fea0003800000 */
[----:B------:R-:W1:Y:S01]  /*0300*/  S2UR UR5, SR_CgaCtaId ;  /* 0x00000000000579c3 */ /* 0x000e620000008800 */
[----:B------:R-:W-:-:S07]  /*0310*/  UMOV UR4, 0x400 ;  /* 0x0000040000047882 */ /* 0x000fce0000000000 */
[----:B------:R-:W2:Y:S01]  /*0320*/  LDC.64 R2, c[0x0][0x388] ;  /* 0x0000e200ff027b82 */ /* 0x000ea20000000a00 */
[----:B-1----:R-:W-:Y:S01]  /*0330*/  ULEA UR4, UR5, UR4, 0x18 ;  /* 0x0000000405047291 */ /* 0x002fe2000f8ec0ff */
[----:B--2---:R-:W-:-:S08]  /*0340*/  IMAD.WIDE.U32 R2, R11, 0x4, R2 ;  /* 0x000000040b027825 */ /* 0x004fd000078e0002 */
[----:B------:R-:W1:Y:S04]  /*0350*/  LDS R5, [UR4] ;  /* 0x00000004ff057984 */ /* 0x000e680008000800 */
[----:B-1----:R-:W-:Y:S01]  /*0360*/  STG.E desc[UR8][R2.64], R5 ;  /* 0x0000000502007986 */ /* 0x002fe2000c101908 */
[----:B------:R-:W-:Y:S05]  /*0370*/  EXIT ;  /* 0x000000000000794d */ /* 0x000fea0003800000 */
.L_x_3:
[----:B------:R-:W-:-:S00]  /*0380*/  BRA `(.L_x_3) ;  /* 0xfffffffc00fc7947 */ /* 0x000fc0000383ffff */
[----:B------:R-:W-:-:S00]  /*0390*/  NOP ;  /* 0x0000000000007918 */ /* 0x000fc00000000000 */
        /* <DEDUP_REMOVED lines=14> */
.L_x_4:


//--------------------- .nv.shared._Z11vrstaKernelPiS_ --------------------------
	.section	.nv.shared._Z11vrstaKernelPiS_,"aw",@nobits
	.sectionflags	@""
	.align	4
.nv.shared._Z11vrstaKernelPiS_:
	.zero		1088


//--------------------- .nv.shared.reserved.0     --------------------------
	.section	.nv.shared.reserved.0,"aw",@nobits
	.weak		__nv_reservedSMEM_offset_0_alias
	.size		__nv_reservedSMEM_offset_0_alias, 0, 64
	.other		__nv_reservedSMEM_offset_0_alias,@"STO_CUDA_RESERVED_SHARED STV_DEFAULT"
__nv_reservedSMEM_offset_0_alias:
	.zero		0
	.zero		64


//--------------------- .nv.constant0._Z11vrstaKernelPiS_ --------------------------
	.section	.nv.constant0._Z11vrstaKernelPiS_,"a",@progbits
	.sectionflags	@""
	.align	4
.nv.constant0._Z11vrstaKernelPiS_:
	.zero		912


//--------------------- SYMBOLS --------------------------

	.type		.nv.reservedSmem.offset0,@object
	.size		.nv.reservedSmem.offset0,0x4
	.type		.nv.reservedSmem.cap,@object
	.size		.nv.reservedSmem.cap,0x4
